//
// Generated by NVIDIA NVVM Compiler
//
// Compiler Build ID: CL-36424714
// Cuda compilation tools, release 13.0, V13.0.88
// Based on NVVM 20.0.0
//

.version 9.0
.target sm_100
.address_size 64

	// .globl	_Z5addV1PiPKiS1_i

.visible .entry _Z5addV1PiPKiS1_i(
	.param .u64 .ptr .align 1 _Z5addV1PiPKiS1_i_param_0,
	.param .u64 .ptr .align 1 _Z5addV1PiPKiS1_i_param_1,
	.param .u64 .ptr .align 1 _Z5addV1PiPKiS1_i_param_2,
	.param .u32 _Z5addV1PiPKiS1_i_param_3
)
{
	.reg .pred 	%p<2>;
	.reg .b32 	%r<9>;
	.reg .b64 	%rd<11>;

	ld.param.u64 	%rd1, [_Z5addV1PiPKiS1_i_param_0];
	ld.param.u64 	%rd2, [_Z5addV1PiPKiS1_i_param_1];
	ld.param.u64 	%rd3, [_Z5addV1PiPKiS1_i_param_2];
	ld.param.u32 	%r2, [_Z5addV1PiPKiS1_i_param_3];
	mov.u32 	%r3, %ctaid.x;
	mov.u32 	%r4, %ntid.x;
	mov.u32 	%r5, %tid.x;
	mad.lo.s32 	%r1, %r3, %r4, %r5;
	setp.ge.s32 	%p1, %r1, %r2;
	@%p1 bra 	$L__BB0_2;
	cvta.to.global.u64 	%rd4, %rd2;
	cvta.to.global.u64 	%rd5, %rd3;
	cvta.to.global.u64 	%rd6, %rd1;
	mul.wide.s32 	%rd7, %r1, 4;
	add.s64 	%rd8, %rd4, %rd7;
	ld.global.u32 	%r6, [%rd8];
	add.s64 	%rd9, %rd5, %rd7;
	ld.global.u32 	%r7, [%rd9];
	add.s32 	%r8, %r7, %r6;
	add.s64 	%rd10, %rd6, %rd7;
	st.global.u32 	[%rd10], %r8;
$L__BB0_2:
	ret;

}
	// .globl	_Z3addPiPKiS1_i
.visible .entry _Z3addPiPKiS1_i(
	.param .u64 .ptr .align 1 _Z3addPiPKiS1_i_param_0,
	.param .u64 .ptr .align 1 _Z3addPiPKiS1_i_param_1,
	.param .u64 .ptr .align 1 _Z3addPiPKiS1_i_param_2,
	.param .u32 _Z3addPiPKiS1_i_param_3
)
{
	.reg .pred 	%p<3>;
	.reg .b32 	%r<14>;
	.reg .b64 	%rd<11>;

	ld.param.u64 	%rd4, [_Z3addPiPKiS1_i_param_0];
	ld.param.u64 	%rd5, [_Z3addPiPKiS1_i_param_1];
	ld.param.u64 	%rd6, [_Z3addPiPKiS1_i_param_2];
	ld.param.u32 	%r6, [_Z3addPiPKiS1_i_param_3];
	mov.u32 	%r7, %ctaid.x;
	mov.u32 	%r1, %ntid.x;
	mov.u32 	%r8, %tid.x;
	mad.lo.s32 	%r13, %r7, %r1, %r8;
	setp.ge.s32 	%p1, %r13, %r6;
	@%p1 bra 	$L__BB1_3;
	mov.u32 	%r9, %nctaid.x;
	mul.lo.s32 	%r3, %r1, %r9;
	cvta.to.global.u64 	%rd1, %rd5;
	cvta.to.global.u64 	%rd2, %rd6;
	cvta.to.global.u64 	%rd3, %rd4;
$L__BB1_2:
	mul.wide.s32 	%rd7, %r13, 4;
	add.s64 	%rd8, %rd1, %rd7;
	ld.global.u32 	%r10, [%rd8];
	add.s64 	%rd9, %rd2, %rd7;
	ld.global.u32 	%r11, [%rd9];
	add.s32 	%r12, %r11, %r10;
	add.s64 	%rd10, %rd3, %rd7;
	st.global.u32 	[%rd10], %r12;
	add.s32 	%r13, %r13, %r3;
	setp.lt.s32 	%p2, %r13, %r6;
	@%p2 bra 	$L__BB1_2;
$L__BB1_3:
	ret;

}


// ===== COMPILED SASS (sm_100) =====

	.target	sm_100

	.elftype	@"ET_EXEC"


//--------------------- .note.nv.tkinfo           --------------------------
	.section	.note.nv.tkinfo,"",@"SHT_NOTE"
	.sectionflags	@"SHF_NOTE_NV_TKINFO"
	.tkinfo
        /*0018*/ 	.word	0x00000002
        /*0030*/ 	.string	""
        /*0030*/ 	.string	"ptxas"
        /*0030*/ 	.string	"Cuda compilation tools, release 13.0, V13.0.88"
        /*0030*/ 	.string	"Build cuda_13.0.r13.0/compiler.36424714_0"
        /*0030*/ 	.string	"-arch sm_100 -m 64 "



//--------------------- .note.nv.cuinfo           --------------------------
	.section	.note.nv.cuinfo,"",@"SHT_NOTE"
	.sectionflags	@"SHF_NOTE_NV_CUINFO"
        /*0018*/ 	.short	0x0002
        /*001a*/ 	.short	0x0064
        /*001c*/ 	.short	0x0082
	.zero		2


//--------------------- .nv.info                  --------------------------
	.section	.nv.info,"",@"SHT_CUDA_INFO"
	.align	4


	//----- nvinfo : EIATTR_REGCOUNT
	.align		4
        /*0000*/ 	.byte	0x04, 0x2f
        /*0002*/ 	.short	(.L_1 - .L_0)
	.align		4
.L_0:
        /*0004*/ 	.word	index@(_Z5addV1PiPKiS1_i)
        /*0008*/ 	.word	0x0000000c


	//----- nvinfo : EIATTR_FRAME_SIZE
	.align		4
.L_1:
        /*000c*/ 	.byte	0x04, 0x11
        /*000e*/ 	.short	(.L_3 - .L_2)
	.align		4
.L_2:
        /*0010*/ 	.word	index@(_Z5addV1PiPKiS1_i)
        /*0014*/ 	.word	0x00000000


	//----- nvinfo : EIATTR_REGCOUNT
	.align		4
.L_3:
        /*0018*/ 	.byte	0x04, 0x2f
        /*001a*/ 	.short	(.L_5 - .L_4)
	.align		4
.L_4:
        /*001c*/ 	.word	index@(_Z3addPiPKiS1_i)
        /*0020*/ 	.word	0x00000014


	//----- nvinfo : EIATTR_FRAME_SIZE
	.align		4
.L_5:
        /*0024*/ 	.byte	0x04, 0x11
        /*0026*/ 	.short	(.L_7 - .L_6)
	.align		4
.L_6:
        /*0028*/ 	.word	index@(_Z3addPiPKiS1_i)
        /*002c*/ 	.word	0x00000000


	//----- nvinfo : EIATTR_MIN_STACK_SIZE
	.align		4
.L_7:
        /*0030*/ 	.byte	0x04, 0x12
        /*0032*/ 	.short	(.L_9 - .L_8)
	.align		4
.L_8:
        /*0034*/ 	.word	index@(_Z3addPiPKiS1_i)
        /*0038*/ 	.word	0x00000000


	//----- nvinfo : EIATTR_MIN_STACK_SIZE
	.align		4
.L_9:
        /*003c*/ 	.byte	0x04, 0x12
        /*003e*/ 	.short	(.L_11 - .L_10)
	.align		4
.L_10:
        /*0040*/ 	.word	index@(_Z5addV1PiPKiS1_i)
        /*0044*/ 	.word	0x00000000
.L_11:


//--------------------- .nv.compat                --------------------------
	.section	.nv.compat,"",@"SHT_CUDA_COMPAT_INFO"
	.align	4
        /*0000*/ 	.byte	0x02, 0x09, 0x00, 0x00, 0x02, 0x02, 0x01, 0x00, 0x02, 0x05, 0x05, 0x00, 0x03, 0x07, 0x01, 0x01
        /*0010*/ 	.byte	0x02, 0x03, 0x00, 0x00, 0x02, 0x06, 0x01, 0x00, 0x04, 0x0b, 0x08, 0x00, 0x09, 0x00, 0x00, 0x00
        /*0020*/ 	.byte	0x00, 0x00, 0x00, 0x00


//--------------------- .nv.info._Z3addPiPKiS1_i  --------------------------
	.section	.nv.info._Z3addPiPKiS1_i,"",@"SHT_CUDA_INFO"
	.sectionflags	@""
	.align	4


	//----- nvinfo : EIATTR_CUDA_API_VERSION
	.align		4
        /*0000*/ 	.byte	0x04, 0x37
        /*0002*/ 	.short	(.L_13 - .L_12)
.L_12:
        /*0004*/ 	.word	0x00000082


	//----- nvinfo : EIATTR_KPARAM_INFO
	.align		4
.L_13:
        /*0008*/ 	.byte	0x04, 0x17
        /*000a*/ 	.short	(.L_15 - .L_14)
.L_14:
        /*000c*/ 	.word	0x00000000
        /*0010*/ 	.short	0x0003
        /*0012*/ 	.short	0x0018
        /*0014*/ 	.byte	0x00, 0xf0, 0x11, 0x00


	//----- nvinfo : EIATTR_KPARAM_INFO
	.align		4
.L_15:
        /*0018*/ 	.byte	0x04, 0x17
        /*001a*/ 	.short	(.L_17 - .L_16)
.L_16:
        /*001c*/ 	.word	0x00000000
        /*0020*/ 	.short	0x0002
        /*0022*/ 	.short	0x0010
        /*0024*/ 	.byte	0x00, 0xf5, 0x21, 0x00


	//----- nvinfo : EIATTR_KPARAM_INFO
	.align		4
.L_17:
        /*0028*/ 	.byte	0x04, 0x17
        /*002a*/ 	.short	(.L_19 - .L_18)
.L_18:
        /*002c*/ 	.word	0x00000000
        /*0030*/ 	.short	0x0001
        /*0032*/ 	.short	0x0008
        /*0034*/ 	.byte	0x00, 0xf5, 0x21, 0x00


	//----- nvinfo : EIATTR_KPARAM_INFO
	.align		4
.L_19:
        /*0038*/ 	.byte	0x04, 0x17
        /*003a*/ 	.short	(.L_21 - .L_20)
.L_20:
        /*003c*/ 	.word	0x00000000
        /*0040*/ 	.short	0x0000
        /*0042*/ 	.short	0x0000
        /*0044*/ 	.byte	0x00, 0xf5, 0x21, 0x00


	//----- nvinfo : EIATTR_SPARSE_MMA_MASK
	.align		4
.L_21:
        /*0048*/ 	.byte	0x03, 0x50
        /*004a*/ 	.short	0x0000


	//----- nvinfo : EIATTR_MAXREG_COUNT
	.align		4
        /*004c*/ 	.byte	0x03, 0x1b
        /*004e*/ 	.short	0x00ff


	//----- nvinfo : EIATTR_MERCURY_ISA_VERSION
	.align		4
        /*0050*/ 	.byte	0x03, 0x5f
        /*0052*/ 	.short	0x0101


	//----- nvinfo : EIATTR_VRC_CTA_INIT_COUNT
	.align		4
        /*0054*/ 	.byte	0x02, 0x4a
	.zero		1
	.zero		1


	//----- nvinfo : EIATTR_EXIT_INSTR_OFFSETS
	.align		4
        /*0058*/ 	.byte	0x04, 0x1c
        /*005a*/ 	.short	(.L_23 - .L_22)


	//   ....[0]....
.L_22:
        /*005c*/ 	.word	0x00000070


	//   ....[1]....
        /*0060*/ 	.word	0x00000180


	//----- nvinfo : EIATTR_CRS_STACK_SIZE
	.align		4
.L_23:
        /*0064*/ 	.byte	0x04, 0x1e
        /*0066*/ 	.short	(.L_25 - .L_24)
.L_24:
        /*0068*/ 	.word	0x00000000


	//----- nvinfo : EIATTR_CBANK_PARAM_SIZE
	.align		4
.L_25:
        /*006c*/ 	.byte	0x03, 0x19
        /*006e*/ 	.short	0x001c


	//----- nvinfo : EIATTR_PARAM_CBANK
	.align		4
        /*0070*/ 	.byte	0x04, 0x0a
        /*0072*/ 	.short	(.L_27 - .L_26)
	.align		4
.L_26:
        /*0074*/ 	.word	index@(.nv.constant0._Z3addPiPKiS1_i)
        /*0078*/ 	.short	0x0380
        /*007a*/ 	.short	0x001c


	//----- nvinfo : EIATTR_SW_WAR
	.align		4
.L_27:
        /*007c*/ 	.byte	0x04, 0x36
        /*007e*/ 	.short	(.L_29 - .L_28)
.L_28:
        /*0080*/ 	.word	0x00000008
.L_29:


//--------------------- .nv.info._Z5addV1PiPKiS1_i --------------------------
	.section	.nv.info._Z5addV1PiPKiS1_i,"",@"SHT_CUDA_INFO"
	.sectionflags	@""
	.align	4


	//----- nvinfo : EIATTR_CUDA_API_VERSION
	.align		4
        /*0000*/ 	.byte	0x04, 0x37
        /*0002*/ 	.short	(.L_31 - .L_30)
.L_30:
        /*0004*/ 	.word	0x00000082


	//----- nvinfo : EIATTR_KPARAM_INFO
	.align		4
.L_31:
        /*0008*/ 	.byte	0x04, 0x17
        /*000a*/ 	.short	(.L_33 - .L_32)
.L_32:
        /*000c*/ 	.word	0x00000000
        /*0010*/ 	.short	0x0003
        /*0012*/ 	.short	0x0018
        /*0014*/ 	.byte	0x00, 0xf0, 0x11, 0x00


	//----- nvinfo : EIATTR_KPARAM_INFO
	.align		4
.L_33:
        /*0018*/ 	.byte	0x04, 0x17
        /*001a*/ 	.short	(.L_35 - .L_34)
.L_34:
        /*001c*/ 	.word	0x00000000
        /*0020*/ 	.short	0x0002
        /*0022*/ 	.short	0x0010
        /*0024*/ 	.byte	0x00, 0xf5, 0x21, 0x00


	//----- nvinfo : EIATTR_KPARAM_INFO
	.align		4
.L_35:
        /*0028*/ 	.byte	0x04, 0x17
        /*002a*/ 	.short	(.L_37 - .L_36)
.L_36:
        /*002c*/ 	.word	0x00000000
        /*0030*/ 	.short	0x0001
        /*0032*/ 	.short	0x0008
        /*0034*/ 	.byte	0x00, 0xf5, 0x21, 0x00


	//----- nvinfo : EIATTR_KPARAM_INFO
	.align		4
.L_37:
        /*0038*/ 	.byte	0x04, 0x17
        /*003a*/ 	.short	(.L_39 - .L_38)
.L_38:
        /*003c*/ 	.word	0x00000000
        /*0040*/ 	.short	0x0000
        /*0042*/ 	.short	0x0000
        /*0044*/ 	.byte	0x00, 0xf5, 0x21, 0x00


	//----- nvinfo : EIATTR_SPARSE_MMA_MASK
	.align		4
.L_39:
        /*0048*/ 	.byte	0x03, 0x50
        /*004a*/ 	.short	0x0000


	//----- nvinfo : EIATTR_MAXREG_COUNT
	.align		4
        /*004c*/ 	.byte	0x03, 0x1b
        /*004e*/ 	.short	0x00ff


	//----- nvinfo : EIATTR_MERCURY_ISA_VERSION
	.align		4
        /*0050*/ 	.byte	0x03, 0x5f
        /*0052*/ 	.short	0x0101


	//----- nvinfo : EIATTR_VRC_CTA_INIT_COUNT
	.align		4
        /*0054*/ 	.byte	0x02, 0x4a
	.zero		1
	.zero		1


	//----- nvinfo : EIATTR_EXIT_INSTR_OFFSETS
	.align		4
        /*0058*/ 	.byte	0x04, 0x1c
        /*005a*/ 	.short	(.L_41 - .L_40)


	//   ....[0]....
.L_40:
        /*005c*/ 	.word	0x00000070


	//   ....[1]....
        /*0060*/ 	.word	0x00000130


	//----- nvinfo : EIATTR_CBANK_PARAM_SIZE
	.align		4
.L_41:
        /*0064*/ 	.byte	0x03, 0x19
        /*0066*/ 	.short	0x001c


	//----- nvinfo : EIATTR_PARAM_CBANK
	.align		4
        /*0068*/ 	.byte	0x04, 0x0a
        /*006a*/ 	.short	(.L_43 - .L_42)
	.align		4
.L_42:
        /*006c*/ 	.word	index@(.nv.constant0._Z5addV1PiPKiS1_i)
        /*0070*/ 	.short	0x0380
        /*0072*/ 	.short	0x001c


	//----- nvinfo : EIATTR_SW_WAR
	.align		4
.L_43:
        /*0074*/ 	.byte	0x04, 0x36
        /*0076*/ 	.short	(.L_45 - .L_44)
.L_44:
        /*0078*/ 	.word	0x00000008
.L_45:


//--------------------- .nv.callgraph             --------------------------
	.section	.nv.callgraph,"",@"SHT_CUDA_CALLGRAPH"
	.align	4
	.sectionentsize	8
	.align		4
        /*0000*/ 	.word	0x00000000
	.align		4
        /*0004*/ 	.word	0xffffffff
	.align		4
        /*0008*/ 	.word	0x00000000
	.align		4
        /*000c*/ 	.word	0xfffffffe
	.align		4
        /*0010*/ 	.word	0x00000000
	.align		4
        /*0014*/ 	.word	0xfffffffd
	.align		4
        /*0018*/ 	.word	0x00000000
	.align		4
        /*001c*/ 	.word	0xfffffffc


//--------------------- .text._Z3addPiPKiS1_i     --------------------------
	.section	.text._Z3addPiPKiS1_i,"ax",@progbits
	.align	128
        .global         _Z3addPiPKiS1_i
        .type           _Z3addPiPKiS1_i,@function
        .size           _Z3addPiPKiS1_i,(.L_x_3 - _Z3addPiPKiS1_i)
        .other          _Z3addPiPKiS1_i,@"STO_CUDA_ENTRY STV_DEFAULT"
_Z3addPiPKiS1_i:
.text._Z3addPiPKiS1_i:
[----:B------:R-:W-:Y:S01]  /*0000*/  LDC R1, c[0x0][0x37c] ;  /* 0x0000df00ff017b82 */ /* 0x000fe20000000800 */
[----:B------:R-:W0:Y:S07]  /*0010*/  S2R R0, SR_TID.X ;  /* 0x0000000000007919 */ /* 0x000e2e0000002100 */
[----:B------:R-:W0:Y:S01]  /*0020*/  S2UR UR4, SR_CTAID.X ;  /* 0x00000000000479c3 */ /* 0x000e220000002500 */
[----:B------:R-:W1:Y:S07]  /*0030*/  LDCU UR5, c[0x0][0x398] ;  /* 0x00007300ff0577ac */ /* 0x000e6e0008000800 */
[----:B------:R-:W0:Y:S02]  /*0040*/  LDC R15, c[0x0][0x360] ;  /* 0x0000d800ff0f7b82 */ /* 0x000e240000000800 */
[----:B0-----:R-:W-:-:S05]  /*0050*/  IMAD R0, R15, UR4, R0 ;  /* 0x000000040f007c24 */ /* 0x001fca000f8e0200 */
[----:B-1----:R-:W-:-:S13]  /*0060*/  ISETP.GE.AND P0, PT, R0, UR5, PT ;  /* 0x0000000500007c0c */ /* 0x002fda000bf06270 */
[----:B------:R-:W-:Y:S05]  /*0070*/  @P0 EXIT ;  /* 0x000000000000094d */ /* 0x000fea0003800000 */
[----:B------:R-:W0:Y:S01]  /*0080*/  LDC.64 R10, c[0x0][0x390] ;  /* 0x0000e400ff0a7b82 */ /* 0x000e220000000a00 */
[----:B------:R-:W1:Y:S01]  /*0090*/  LDCU UR4, c[0x0][0x370] ;  /* 0x00006e00ff0477ac */ /* 0x000e620008000800 */
[----:B------:R-:W2:Y:S06]  /*00a0*/  LDCU.64 UR6, c[0x0][0x358] ;  /* 0x00006b00ff0677ac */ /* 0x000eac0008000a00 */
[----:B------:R-:W3:Y:S08]  /*00b0*/  LDC.64 R12, c[0x0][0x380] ;  /* 0x0000e000ff0c7b82 */ /* 0x000ef00000000a00 */
[----:B------:R-:W4:Y:S01]  /*00c0*/  LDC.64 R8, c[0x0][0x388] ;  /* 0x0000e200ff087b82 */ /* 0x000f220000000a00 */
[----:B-1----:R-:W-:-:S07]  /*00d0*/  IMAD R15, R15, UR4, RZ ;  /* 0x000000040f0f7c24 */ /* 0x002fce000f8e02ff */
.L_x_0:
[----:B----4-:R-:W-:-:S04]  /*00e0*/  IMAD.WIDE R2, R0, 0x4, R8 ;  /* 0x0000000400027825 */ /* 0x010fc800078e0208 */
[C---:B0-----:R-:W-:Y:S02]  /*00f0*/  IMAD.WIDE R4, R0.reuse, 0x4, R10 ;  /* 0x0000000400047825 */ /* 0x041fe400078e020a */
[----:B--2---:R-:W2:Y:S04]  /*0100*/  LDG.E R2, desc[UR6][R2.64] ;  /* 0x0000000602027981 */ /* 0x004ea8000c1e1900 */
[----:B------:R-:W2:Y:S01]  /*0110*/  LDG.E R5, desc[UR6][R4.64] ;  /* 0x0000000604057981 */ /* 0x000ea2000c1e1900 */
[----:B-1-3--:R-:W-:Y:S01]  /*0120*/  IMAD.WIDE R6, R0, 0x4, R12 ;  /* 0x0000000400067825 */ /* 0x00afe200078e020c */
[----:B------:R-:W-:-:S04]  /*0130*/  IADD3 R0, PT, PT, R15, R0, RZ ;  /* 0x000000000f007210 */ /* 0x000fc80007ffe0ff */
[----:B------:R-:W-:Y:S02]  /*0140*/  ISETP.GE.AND P0, PT, R0, UR5, PT ;  /* 0x0000000500007c0c */ /* 0x000fe4000bf06270 */
[----:B--2---:R-:W-:-:S05]  /*0150*/  IADD3 R17, PT, PT, R2, R5, RZ ;  /* 0x0000000502117210 */ /* 0x004fca0007ffe0ff */
[----:B------:R1:W-:Y:S06]  /*0160*/  STG.E desc[UR6][R6.64], R17 ;  /* 0x0000001106007986 */ /* 0x0003ec000c101906 */
[----:B------:R-:W-:Y:S05]  /*0170*/  @!P0 BRA `(.L_x_0) ;  /* 0xfffffffc00d88947 */ /* 0x000fea000383ffff */
[----:B------:R-:W-:Y:S05]  /*0180*/  EXIT ;  /* 0x000000000000794d */ /* 0x000fea0003800000 */
.L_x_1:
[----:B------:R-:W-:-:S00]  /*0190*/  BRA `(.L_x_1) ;  /* 0xfffffffc00fc7947 */ /* 0x000fc0000383ffff */
[----:B------:R-:W-:-:S00]  /*01a0*/  NOP ;  /* 0x0000000000007918 */ /* 0x000fc00000000000 */
        /* <DEDUP_REMOVED lines=13> */
.L_x_3:


//--------------------- .text._Z5addV1PiPKiS1_i   --------------------------
	.section	.text._Z5addV1PiPKiS1_i,"ax",@progbits
	.align	128
        .global         _Z5addV1PiPKiS1_i
        .type           _Z5addV1PiPKiS1_i,@function
        .size           _Z5addV1PiPKiS1_i,(.L_x_4 - _Z5addV1PiPKiS1_i)
        .other          _Z5addV1PiPKiS1_i,@"STO_CUDA_ENTRY STV_DEFAULT"
_Z5addV1PiPKiS1_i:
.text._Z5addV1PiPKiS1_i:
        /* <DEDUP_REMOVED lines=9> */
[----:B------:R-:W1:Y:S07]  /*0090*/  LDCU.64 UR4, c[0x0][0x358] ;  /* 0x00006b00ff0477ac */ /* 0x000e6e0008000a00 */
[----:B------:R-:W2:Y:S08]  /*00a0*/  LDC.64 R4, c[0x0][0x390] ;  /* 0x0000e400ff047b82 */ /* 0x000eb00000000a00 */
[----:B------:R-:W3:Y:S01]  /*00b0*/  LDC.64 R6, c[0x0][0x380] ;  /* 0x0000e000ff067b82 */ /* 0x000ee20000000a00 */
[----:B0-----:R-:W-:-:S06]  /*00c0*/  IMAD.WIDE R2, R9, 0x4, R2 ;  /* 0x0000000409027825 */ /* 0x001fcc00078e0202 */
[----:B-1----:R-:W4:Y:S01]  /*00d0*/  LDG.E R2, desc[UR4][R2.64] ;  /* 0x0000000402027981 */ /* 0x002f22000c1e1900 */
[----:B--2---:R-:W-:-:S06]  /*00e0*/  IMAD.WIDE R4, R9, 0x4, R4 ;  /* 0x0000000409047825 */ /* 0x004fcc00078e0204 */
[----:B------:R-:W4:Y:S01]  /*00f0*/  LDG.E R5, desc[UR4][R4.64] ;  /* 0x0000000404057981 */ /* 0x000f22000c1e1900 */
[----:B---3--:R-:W-:Y:S01]  /*0100*/  IMAD.WIDE R6, R9, 0x4, R6 ;  /* 0x0000000409067825 */ /* 0x008fe200078e0206 */
[----:B----4-:R-:W-:-:S05]  /*0110*/  IADD3 R9, PT, PT, R2, R5, RZ ;  /* 0x0000000502097210 */ /* 0x010fca0007ffe0ff */
[----:B------:R-:W-:Y:S01]  /*0120*/  STG.E desc[UR4][R6.64], R9 ;  /* 0x0000000906007986 */ /* 0x000fe2000c101904 */
[----:B------:R-:W-:Y:S05]  /*0130*/  EXIT ;  /* 0x000000000000794d */ /* 0x000fea0003800000 */
.L_x_2:
        /* <DEDUP_REMOVED lines=12> */
.L_x_4:


//--------------------- .nv.shared.reserved.0     --------------------------
	.section	.nv.shared.reserved.0,"aw",@nobits
	.weak		__nv_reservedSMEM_offset_0_alias
	.size		__nv_reservedSMEM_offset_0_alias, 0, 64
	.other		__nv_reservedSMEM_offset_0_alias,@"STO_CUDA_RESERVED_SHARED STV_DEFAULT"
__nv_reservedSMEM_offset_0_alias:
	.zero		0
	.zero		64


//--------------------- .nv.constant0._Z3addPiPKiS1_i --------------------------
	.section	.nv.constant0._Z3addPiPKiS1_i,"a",@progbits
	.sectionflags	@""
	.align	4
.nv.constant0._Z3addPiPKiS1_i:
	.zero		924


//--------------------- .nv.constant0._Z5addV1PiPKiS1_i --------------------------
	.section	.nv.constant0._Z5addV1PiPKiS1_i,"a",@progbits
	.sectionflags	@""
	.align	4
.nv.constant0._Z5addV1PiPKiS1_i:
	.zero		924


//--------------------- SYMBOLS --------------------------

	.type		.nv.reservedSmem.offset0,@object
	.size		.nv.reservedSmem.offset0,0x4
